//
// Generated by NVIDIA NVVM Compiler
//
// Compiler Build ID: CL-36424714
// Cuda compilation tools, release 13.0, V13.0.88
// Based on NVVM 20.0.0
//

.version 9.0
.target sm_100
.address_size 64

	// .globl	_Z10cudaConv2DPfS_S_iiiiii

.visible .entry _Z10cudaConv2DPfS_S_iiiiii(
	.param .u64 .ptr .align 1 _Z10cudaConv2DPfS_S_iiiiii_param_0,
	.param .u64 .ptr .align 1 _Z10cudaConv2DPfS_S_iiiiii_param_1,
	.param .u64 .ptr .align 1 _Z10cudaConv2DPfS_S_iiiiii_param_2,
	.param .u32 _Z10cudaConv2DPfS_S_iiiiii_param_3,
	.param .u32 _Z10cudaConv2DPfS_S_iiiiii_param_4,
	.param .u32 _Z10cudaConv2DPfS_S_iiiiii_param_5,
	.param .u32 _Z10cudaConv2DPfS_S_iiiiii_param_6,
	.param .u32 _Z10cudaConv2DPfS_S_iiiiii_param_7,
	.param .u32 _Z10cudaConv2DPfS_S_iiiiii_param_8
)
{
	.reg .pred 	%p<14>;
	.reg .b32 	%r<169>;
	.reg .b32 	%f<73>;
	.reg .b64 	%rd<70>;

	ld.param.u64 	%rd4, [_Z10cudaConv2DPfS_S_iiiiii_param_0];
	ld.param.u64 	%rd5, [_Z10cudaConv2DPfS_S_iiiiii_param_1];
	ld.param.u32 	%r90, [_Z10cudaConv2DPfS_S_iiiiii_param_3];
	ld.param.u32 	%r91, [_Z10cudaConv2DPfS_S_iiiiii_param_4];
	ld.param.u32 	%r92, [_Z10cudaConv2DPfS_S_iiiiii_param_5];
	ld.param.u32 	%r93, [_Z10cudaConv2DPfS_S_iiiiii_param_6];
	ld.param.u32 	%r95, [_Z10cudaConv2DPfS_S_iiiiii_param_7];
	ld.param.u32 	%r94, [_Z10cudaConv2DPfS_S_iiiiii_param_8];
	cvta.to.global.u64 	%rd1, %rd5;
	cvta.to.global.u64 	%rd2, %rd4;
	mov.u32 	%r96, %ctaid.y;
	mov.u32 	%r97, %ntid.y;
	mul.lo.s32 	%r1, %r96, %r97;
	mov.u32 	%r2, %tid.y;
	add.s32 	%r3, %r1, %r2;
	mov.u32 	%r98, %ctaid.x;
	mov.u32 	%r99, %ntid.x;
	mov.u32 	%r100, %tid.x;
	mad.lo.s32 	%r4, %r98, %r99, %r100;
	setp.ge.s32 	%p1, %r3, %r95;
	setp.ge.s32 	%p2, %r4, %r94;
	or.pred  	%p3, %p1, %p2;
	@%p3 bra 	$L__BB0_18;
	mov.f32 	%f71, 0f00000000;
	min.s32 	%r101, %r92, %r93;
	setp.lt.s32 	%p4, %r101, 1;
	@%p4 bra 	$L__BB0_17;
	and.b32  	%r5, %r93, 7;
	and.b32  	%r6, %r93, 3;
	and.b32  	%r7, %r93, 2147483640;
	and.b32  	%r8, %r93, 1;
	neg.s32 	%r9, %r7;
	shl.b32 	%r10, %r93, 3;
	add.s32 	%r103, %r2, %r90;
	add.s32 	%r11, %r103, %r1;
	mul.lo.s32 	%r104, %r91, %r90;
	shl.b32 	%r12, %r104, 3;
	shl.b32 	%r105, %r90, 1;
	add.s32 	%r13, %r3, %r105;
	mad.lo.s32 	%r14, %r90, 3, %r3;
	shl.b32 	%r106, %r90, 2;
	add.s32 	%r15, %r3, %r106;
	mad.lo.s32 	%r16, %r90, 5, %r3;
	mad.lo.s32 	%r17, %r90, 6, %r3;
	mad.lo.s32 	%r18, %r90, 7, %r3;
	mov.f32 	%f71, 0f00000000;
	mov.b32 	%r147, 0;
$L__BB0_3:
	add.s32 	%r20, %r147, %r3;
	mul.lo.s32 	%r21, %r147, %r92;
	add.s32 	%r22, %r93, %r21;
	add.s32 	%r108, %r11, %r147;
	mad.lo.s32 	%r23, %r91, %r108, %r4;
	add.s32 	%r109, %r13, %r147;
	mad.lo.s32 	%r24, %r91, %r109, %r4;
	add.s32 	%r110, %r14, %r147;
	mad.lo.s32 	%r25, %r91, %r110, %r4;
	add.s32 	%r111, %r15, %r147;
	mad.lo.s32 	%r26, %r91, %r111, %r4;
	add.s32 	%r112, %r16, %r147;
	mad.lo.s32 	%r27, %r91, %r112, %r4;
	add.s32 	%r113, %r17, %r147;
	mad.lo.s32 	%r28, %r91, %r113, %r4;
	add.s32 	%r114, %r18, %r147;
	mad.lo.s32 	%r29, %r91, %r114, %r4;
	mad.lo.s32 	%r30, %r91, %r20, %r4;
	mov.b32 	%r148, 0;
$L__BB0_4:
	setp.lt.u32 	%p5, %r93, 8;
	add.s32 	%r32, %r148, %r4;
	add.s32 	%r33, %r148, %r21;
	mov.b32 	%r167, 0;
	@%p5 bra 	$L__BB0_7;
	add.s32 	%r164, %r22, %r148;
	shl.b32 	%r116, %r93, 1;
	add.s32 	%r117, %r116, %r21;
	add.s32 	%r163, %r117, %r148;
	mad.lo.s32 	%r118, %r93, 3, %r21;
	add.s32 	%r162, %r118, %r148;
	shl.b32 	%r119, %r93, 2;
	add.s32 	%r120, %r119, %r21;
	add.s32 	%r161, %r120, %r148;
	mad.lo.s32 	%r121, %r93, 5, %r21;
	add.s32 	%r160, %r121, %r148;
	mad.lo.s32 	%r122, %r93, 6, %r21;
	add.s32 	%r159, %r122, %r148;
	mad.lo.s32 	%r123, %r93, 7, %r21;
	add.s32 	%r158, %r123, %r148;
	add.s32 	%r156, %r23, %r148;
	add.s32 	%r155, %r24, %r148;
	add.s32 	%r154, %r25, %r148;
	add.s32 	%r153, %r26, %r148;
	add.s32 	%r152, %r27, %r148;
	add.s32 	%r151, %r28, %r148;
	add.s32 	%r150, %r29, %r148;
	add.s32 	%r149, %r30, %r148;
	mov.u32 	%r157, %r33;
	mov.u32 	%r165, %r9;
$L__BB0_6:
	.pragma "nounroll";
	mul.wide.u32 	%rd6, %r157, 4;
	add.s64 	%rd7, %rd1, %rd6;
	mul.wide.s32 	%rd8, %r149, 4;
	add.s64 	%rd9, %rd2, %rd8;
	ld.global.f32 	%f19, [%rd9];
	ld.global.f32 	%f20, [%rd7];
	fma.rn.f32 	%f21, %f19, %f20, %f71;
	mul.wide.s32 	%rd10, %r156, 4;
	add.s64 	%rd11, %rd2, %rd10;
	ld.global.f32 	%f22, [%rd11];
	mul.wide.u32 	%rd12, %r164, 4;
	add.s64 	%rd13, %rd1, %rd12;
	ld.global.f32 	%f23, [%rd13];
	fma.rn.f32 	%f24, %f22, %f23, %f21;
	mul.wide.s32 	%rd14, %r155, 4;
	add.s64 	%rd15, %rd2, %rd14;
	ld.global.f32 	%f25, [%rd15];
	mul.wide.u32 	%rd16, %r163, 4;
	add.s64 	%rd17, %rd1, %rd16;
	ld.global.f32 	%f26, [%rd17];
	fma.rn.f32 	%f27, %f25, %f26, %f24;
	mul.wide.s32 	%rd18, %r154, 4;
	add.s64 	%rd19, %rd2, %rd18;
	ld.global.f32 	%f28, [%rd19];
	mul.wide.u32 	%rd20, %r162, 4;
	add.s64 	%rd21, %rd1, %rd20;
	ld.global.f32 	%f29, [%rd21];
	fma.rn.f32 	%f30, %f28, %f29, %f27;
	mul.wide.s32 	%rd22, %r153, 4;
	add.s64 	%rd23, %rd2, %rd22;
	ld.global.f32 	%f31, [%rd23];
	mul.wide.u32 	%rd24, %r161, 4;
	add.s64 	%rd25, %rd1, %rd24;
	ld.global.f32 	%f32, [%rd25];
	fma.rn.f32 	%f33, %f31, %f32, %f30;
	mul.wide.s32 	%rd26, %r152, 4;
	add.s64 	%rd27, %rd2, %rd26;
	ld.global.f32 	%f34, [%rd27];
	mul.wide.u32 	%rd28, %r160, 4;
	add.s64 	%rd29, %rd1, %rd28;
	ld.global.f32 	%f35, [%rd29];
	fma.rn.f32 	%f36, %f34, %f35, %f33;
	mul.wide.s32 	%rd30, %r151, 4;
	add.s64 	%rd31, %rd2, %rd30;
	ld.global.f32 	%f37, [%rd31];
	mul.wide.u32 	%rd32, %r159, 4;
	add.s64 	%rd33, %rd1, %rd32;
	ld.global.f32 	%f38, [%rd33];
	fma.rn.f32 	%f39, %f37, %f38, %f36;
	mul.wide.s32 	%rd34, %r150, 4;
	add.s64 	%rd35, %rd2, %rd34;
	ld.global.f32 	%f40, [%rd35];
	mul.wide.u32 	%rd36, %r158, 4;
	add.s64 	%rd37, %rd1, %rd36;
	ld.global.f32 	%f41, [%rd37];
	fma.rn.f32 	%f71, %f40, %f41, %f39;
	add.s32 	%r165, %r165, 8;
	add.s32 	%r164, %r164, %r10;
	add.s32 	%r163, %r163, %r10;
	add.s32 	%r162, %r162, %r10;
	add.s32 	%r161, %r161, %r10;
	add.s32 	%r160, %r160, %r10;
	add.s32 	%r159, %r159, %r10;
	add.s32 	%r158, %r158, %r10;
	add.s32 	%r157, %r157, %r10;
	add.s32 	%r156, %r156, %r12;
	add.s32 	%r155, %r155, %r12;
	add.s32 	%r154, %r154, %r12;
	add.s32 	%r153, %r153, %r12;
	add.s32 	%r152, %r152, %r12;
	add.s32 	%r151, %r151, %r12;
	add.s32 	%r150, %r150, %r12;
	add.s32 	%r149, %r149, %r12;
	setp.ne.s32 	%p6, %r165, 0;
	mov.u32 	%r167, %r7;
	@%p6 bra 	$L__BB0_6;
$L__BB0_7:
	setp.eq.s32 	%p7, %r5, 0;
	@%p7 bra 	$L__BB0_15;
	add.s32 	%r124, %r5, -1;
	setp.lt.u32 	%p8, %r124, 3;
	@%p8 bra 	$L__BB0_10;
	mad.lo.s32 	%r125, %r167, %r90, %r20;
	mad.lo.s32 	%r126, %r125, %r91, %r32;
	mul.wide.s32 	%rd38, %r126, 4;
	add.s64 	%rd39, %rd2, %rd38;
	ld.global.f32 	%f43, [%rd39];
	mad.lo.s32 	%r127, %r167, %r93, %r33;
	mul.wide.u32 	%rd40, %r127, 4;
	add.s64 	%rd41, %rd1, %rd40;
	ld.global.f32 	%f44, [%rd41];
	fma.rn.f32 	%f45, %f43, %f44, %f71;
	add.s32 	%r128, %r125, %r90;
	mad.lo.s32 	%r129, %r128, %r91, %r32;
	mul.wide.s32 	%rd42, %r129, 4;
	add.s64 	%rd43, %rd2, %rd42;
	ld.global.f32 	%f46, [%rd43];
	add.s32 	%r130, %r127, %r93;
	mul.wide.u32 	%rd44, %r130, 4;
	add.s64 	%rd45, %rd1, %rd44;
	ld.global.f32 	%f47, [%rd45];
	fma.rn.f32 	%f48, %f46, %f47, %f45;
	add.s32 	%r131, %r128, %r90;
	mad.lo.s32 	%r132, %r131, %r91, %r32;
	mul.wide.s32 	%rd46, %r132, 4;
	add.s64 	%rd47, %rd2, %rd46;
	ld.global.f32 	%f49, [%rd47];
	add.s32 	%r133, %r130, %r93;
	mul.wide.u32 	%rd48, %r133, 4;
	add.s64 	%rd49, %rd1, %rd48;
	ld.global.f32 	%f50, [%rd49];
	fma.rn.f32 	%f51, %f49, %f50, %f48;
	add.s32 	%r134, %r131, %r90;
	mad.lo.s32 	%r135, %r134, %r91, %r32;
	mul.wide.s32 	%rd50, %r135, 4;
	add.s64 	%rd51, %rd2, %rd50;
	ld.global.f32 	%f52, [%rd51];
	add.s32 	%r136, %r133, %r93;
	mul.wide.u32 	%rd52, %r136, 4;
	add.s64 	%rd53, %rd1, %rd52;
	ld.global.f32 	%f53, [%rd53];
	fma.rn.f32 	%f71, %f52, %f53, %f51;
	add.s32 	%r167, %r167, 4;
$L__BB0_10:
	setp.eq.s32 	%p9, %r6, 0;
	@%p9 bra 	$L__BB0_15;
	setp.eq.s32 	%p10, %r6, 1;
	@%p10 bra 	$L__BB0_13;
	mad.lo.s32 	%r137, %r167, %r90, %r20;
	mad.lo.s32 	%r138, %r137, %r91, %r32;
	mul.wide.s32 	%rd54, %r138, 4;
	add.s64 	%rd55, %rd2, %rd54;
	ld.global.f32 	%f55, [%rd55];
	mad.lo.s32 	%r139, %r167, %r93, %r33;
	mul.wide.u32 	%rd56, %r139, 4;
	add.s64 	%rd57, %rd1, %rd56;
	ld.global.f32 	%f56, [%rd57];
	fma.rn.f32 	%f57, %f55, %f56, %f71;
	add.s32 	%r140, %r137, %r90;
	mad.lo.s32 	%r141, %r140, %r91, %r32;
	mul.wide.s32 	%rd58, %r141, 4;
	add.s64 	%rd59, %rd2, %rd58;
	ld.global.f32 	%f58, [%rd59];
	add.s32 	%r142, %r139, %r93;
	mul.wide.u32 	%rd60, %r142, 4;
	add.s64 	%rd61, %rd1, %rd60;
	ld.global.f32 	%f59, [%rd61];
	fma.rn.f32 	%f71, %f58, %f59, %f57;
	add.s32 	%r167, %r167, 2;
$L__BB0_13:
	setp.eq.s32 	%p11, %r8, 0;
	@%p11 bra 	$L__BB0_15;
	mad.lo.s32 	%r143, %r167, %r90, %r20;
	mad.lo.s32 	%r144, %r143, %r91, %r32;
	mul.wide.s32 	%rd62, %r144, 4;
	add.s64 	%rd63, %rd2, %rd62;
	ld.global.f32 	%f60, [%rd63];
	mad.lo.s32 	%r145, %r167, %r93, %r33;
	mul.wide.u32 	%rd64, %r145, 4;
	add.s64 	%rd65, %rd1, %rd64;
	ld.global.f32 	%f61, [%rd65];
	fma.rn.f32 	%f71, %f60, %f61, %f71;
$L__BB0_15:
	add.s32 	%r148, %r148, 1;
	setp.ne.s32 	%p12, %r148, %r92;
	@%p12 bra 	$L__BB0_4;
	add.s32 	%r147, %r147, 1;
	setp.ne.s32 	%p13, %r147, %r92;
	@%p13 bra 	$L__BB0_3;
$L__BB0_17:
	ld.param.u64 	%rd69, [_Z10cudaConv2DPfS_S_iiiiii_param_2];
	mad.lo.s32 	%r146, %r94, %r3, %r4;
	cvta.to.global.u64 	%rd66, %rd69;
	mul.wide.s32 	%rd67, %r146, 4;
	add.s64 	%rd68, %rd66, %rd67;
	st.global.f32 	[%rd68], %f71;
$L__BB0_18:
	ret;

}


// ===== COMPILED SASS (sm_100) =====

	.target	sm_100

	.elftype	@"ET_EXEC"


//--------------------- .note.nv.tkinfo           --------------------------
	.section	.note.nv.tkinfo,"",@"SHT_NOTE"
	.sectionflags	@"SHF_NOTE_NV_TKINFO"
	.tkinfo
        /*0018*/ 	.word	0x00000002
        /*0030*/ 	.string	""
        /*0030*/ 	.string	"ptxas"
        /*0030*/ 	.string	"Cuda compilation tools, release 13.0, V13.0.88"
        /*0030*/ 	.string	"Build cuda_13.0.r13.0/compiler.36424714_0"
        /*0030*/ 	.string	"-arch sm_100 -m 64 "



//--------------------- .note.nv.cuinfo           --------------------------
	.section	.note.nv.cuinfo,"",@"SHT_NOTE"
	.sectionflags	@"SHF_NOTE_NV_CUINFO"
        /*0018*/ 	.short	0x0002
        /*001a*/ 	.short	0x0064
        /*001c*/ 	.short	0x0082
	.zero		2


//--------------------- .nv.info                  --------------------------
	.section	.nv.info,"",@"SHT_CUDA_INFO"
	.align	4


	//----- nvinfo : EIATTR_REGCOUNT
	.align		4
        /*0000*/ 	.byte	0x04, 0x2f
        /*0002*/ 	.short	(.L_1 - .L_0)
	.align		4
.L_0:
        /*0004*/ 	.word	index@(_Z10cudaConv2DPfS_S_iiiiii)
        /*0008*/ 	.word	0x00000020


	//----- nvinfo : EIATTR_FRAME_SIZE
	.align		4
.L_1:
        /*000c*/ 	.byte	0x04, 0x11
        /*000e*/ 	.short	(.L_3 - .L_2)
	.align		4
.L_2:
        /*0010*/ 	.word	index@(_Z10cudaConv2DPfS_S_iiiiii)
        /*0014*/ 	.word	0x00000000


	//----- nvinfo : EIATTR_MIN_STACK_SIZE
	.align		4
.L_3:
        /*0018*/ 	.byte	0x04, 0x12
        /*001a*/ 	.short	(.L_5 - .L_4)
	.align		4
.L_4:
        /*001c*/ 	.word	index@(_Z10cudaConv2DPfS_S_iiiiii)
        /*0020*/ 	.word	0x00000000
.L_5:


//--------------------- .nv.compat                --------------------------
	.section	.nv.compat,"",@"SHT_CUDA_COMPAT_INFO"
	.align	4
        /*0000*/ 	.byte	0x02, 0x09, 0x00, 0x00, 0x02, 0x02, 0x01, 0x00, 0x02, 0x05, 0x05, 0x00, 0x03, 0x07, 0x01, 0x01
        /*0010*/ 	.byte	0x02, 0x03, 0x00, 0x00, 0x02, 0x06, 0x01, 0x00, 0x04, 0x0b, 0x08, 0x00, 0x09, 0x00, 0x00, 0x00
        /*0020*/ 	.byte	0x00, 0x00, 0x00, 0x00


//--------------------- .nv.info._Z10cudaConv2DPfS_S_iiiiii --------------------------
	.section	.nv.info._Z10cudaConv2DPfS_S_iiiiii,"",@"SHT_CUDA_INFO"
	.sectionflags	@""
	.align	4


	//----- nvinfo : EIATTR_CUDA_API_VERSION
	.align		4
        /*0000*/ 	.byte	0x04, 0x37
        /*0002*/ 	.short	(.L_7 - .L_6)
.L_6:
        /*0004*/ 	.word	0x00000082


	//----- nvinfo : EIATTR_KPARAM_INFO
	.align		4
.L_7:
        /*0008*/ 	.byte	0x04, 0x17
        /*000a*/ 	.short	(.L_9 - .L_8)
.L_8:
        /*000c*/ 	.word	0x00000000
        /*0010*/ 	.short	0x0008
        /*0012*/ 	.short	0x002c
        /*0014*/ 	.byte	0x00, 0xf0, 0x11, 0x00


	//----- nvinfo : EIATTR_KPARAM_INFO
	.align		4
.L_9:
        /*0018*/ 	.byte	0x04, 0x17
        /*001a*/ 	.short	(.L_11 - .L_10)
.L_10:
        /*001c*/ 	.word	0x00000000
        /*0020*/ 	.short	0x0007
        /*0022*/ 	.short	0x0028
        /*0024*/ 	.byte	0x00, 0xf0, 0x11, 0x00


	//----- nvinfo : EIATTR_KPARAM_INFO
	.align		4
.L_11:
        /*0028*/ 	.byte	0x04, 0x17
        /*002a*/ 	.short	(.L_13 - .L_12)
.L_12:
        /*002c*/ 	.word	0x00000000
        /*0030*/ 	.short	0x0006
        /*0032*/ 	.short	0x0024
        /*0034*/ 	.byte	0x00, 0xf0, 0x11, 0x00


	//----- nvinfo : EIATTR_KPARAM_INFO
	.align		4
.L_13:
        /*0038*/ 	.byte	0x04, 0x17
        /*003a*/ 	.short	(.L_15 - .L_14)
.L_14:
        /*003c*/ 	.word	0x00000000
        /*0040*/ 	.short	0x0005
        /*0042*/ 	.short	0x0020
        /*0044*/ 	.byte	0x00, 0xf0, 0x11, 0x00


	//----- nvinfo : EIATTR_KPARAM_INFO
	.align		4
.L_15:
        /*0048*/ 	.byte	0x04, 0x17
        /*004a*/ 	.short	(.L_17 - .L_16)
.L_16:
        /*004c*/ 	.word	0x00000000
        /*0050*/ 	.short	0x0004
        /*0052*/ 	.short	0x001c
        /*0054*/ 	.byte	0x00, 0xf0, 0x11, 0x00


	//----- nvinfo : EIATTR_KPARAM_INFO
	.align		4
.L_17:
        /*0058*/ 	.byte	0x04, 0x17
        /*005a*/ 	.short	(.L_19 - .L_18)
.L_18:
        /*005c*/ 	.word	0x00000000
        /*0060*/ 	.short	0x0003
        /*0062*/ 	.short	0x0018
        /*0064*/ 	.byte	0x00, 0xf0, 0x11, 0x00


	//----- nvinfo : EIATTR_KPARAM_INFO
	.align		4
.L_19:
        /*0068*/ 	.byte	0x04, 0x17
        /*006a*/ 	.short	(.L_21 - .L_20)
.L_20:
        /*006c*/ 	.word	0x00000000
        /*0070*/ 	.short	0x0002
        /*0072*/ 	.short	0x0010
        /*0074*/ 	.byte	0x00, 0xf5, 0x21, 0x00


	//----- nvinfo : EIATTR_KPARAM_INFO
	.align		4
.L_21:
        /*0078*/ 	.byte	0x04, 0x17
        /*007a*/ 	.short	(.L_23 - .L_22)
.L_22:
        /*007c*/ 	.word	0x00000000
        /*0080*/ 	.short	0x0001
        /*0082*/ 	.short	0x0008
        /*0084*/ 	.byte	0x00, 0xf5, 0x21, 0x00


	//----- nvinfo : EIATTR_KPARAM_INFO
	.align		4
.L_23:
        /*0088*/ 	.byte	0x04, 0x17
        /*008a*/ 	.short	(.L_25 - .L_24)
.L_24:
        /*008c*/ 	.word	0x00000000
        /*0090*/ 	.short	0x0000
        /*0092*/ 	.short	0x0000
        /*0094*/ 	.byte	0x00, 0xf5, 0x21, 0x00


	//----- nvinfo : EIATTR_SPARSE_MMA_MASK
	.align		4
.L_25:
        /*0098*/ 	.byte	0x03, 0x50
        /*009a*/ 	.short	0x0000


	//----- nvinfo : EIATTR_MAXREG_COUNT
	.align		4
        /*009c*/ 	.byte	0x03, 0x1b
        /*009e*/ 	.short	0x00ff


	//----- nvinfo : EIATTR_MERCURY_ISA_VERSION
	.align		4
        /*00a0*/ 	.byte	0x03, 0x5f
        /*00a2*/ 	.short	0x0101


	//----- nvinfo : EIATTR_VRC_CTA_INIT_COUNT
	.align		4
        /*00a4*/ 	.byte	0x02, 0x4a
	.zero		1
	.zero		1


	//----- nvinfo : EIATTR_EXIT_INSTR_OFFSETS
	.align		4
        /*00a8*/ 	.byte	0x04, 0x1c
        /*00aa*/ 	.short	(.L_27 - .L_26)


	//   ....[0]....
.L_26:
        /*00ac*/ 	.word	0x000000d0


	//   ....[1]....
        /*00b0*/ 	.word	0x000011c0


	//----- nvinfo : EIATTR_CBANK_PARAM_SIZE
	.align		4
.L_27:
        /*00b4*/ 	.byte	0x03, 0x19
        /*00b6*/ 	.short	0x0030


	//----- nvinfo : EIATTR_PARAM_CBANK
	.align		4
        /*00b8*/ 	.byte	0x04, 0x0a
        /*00ba*/ 	.short	(.L_29 - .L_28)
	.align		4
.L_28:
        /*00bc*/ 	.word	index@(.nv.constant0._Z10cudaConv2DPfS_S_iiiiii)
        /*00c0*/ 	.short	0x0380
        /*00c2*/ 	.short	0x0030


	//----- nvinfo : EIATTR_SW_WAR
	.align		4
.L_29:
        /*00c4*/ 	.byte	0x04, 0x36
        /*00c6*/ 	.short	(.L_31 - .L_30)
.L_30:
        /*00c8*/ 	.word	0x00000008
.L_31:


//--------------------- .nv.callgraph             --------------------------
	.section	.nv.callgraph,"",@"SHT_CUDA_CALLGRAPH"
	.align	4
	.sectionentsize	8
	.align		4
        /*0000*/ 	.word	0x00000000
	.align		4
        /*0004*/ 	.word	0xffffffff
	.align		4
        /*0008*/ 	.word	0x00000000
	.align		4
        /*000c*/ 	.word	0xfffffffe
	.align		4
        /*0010*/ 	.word	0x00000000
	.align		4
        /*0014*/ 	.word	0xfffffffd
	.align		4
        /*0018*/ 	.word	0x00000000
	.align		4
        /*001c*/ 	.word	0xfffffffc


//--------------------- .text._Z10cudaConv2DPfS_S_iiiiii --------------------------
	.section	.text._Z10cudaConv2DPfS_S_iiiiii,"ax",@progbits
	.align	128
        .global         _Z10cudaConv2DPfS_S_iiiiii
        .type           _Z10cudaConv2DPfS_S_iiiiii,@function
        .size           _Z10cudaConv2DPfS_S_iiiiii,(.L_x_8 - _Z10cudaConv2DPfS_S_iiiiii)
        .other          _Z10cudaConv2DPfS_S_iiiiii,@"STO_CUDA_ENTRY STV_DEFAULT"
_Z10cudaConv2DPfS_S_iiiiii:
.text._Z10cudaConv2DPfS_S_iiiiii:
[----:B------:R-:W-:Y:S01]  /*0000*/  LDC R1, c[0x0][0x37c] ;  /* 0x0000df00ff017b82 */ /* 0x000fe20000000800 */
[----:B------:R-:W0:Y:S07]  /*0010*/  S2R R3, SR_TID.X ;  /* 0x0000000000037919 */ /* 0x000e2e0000002100 */
[----:B------:R-:W1:Y:S01]  /*0020*/  S2UR UR7, SR_CTAID.Y ;  /* 0x00000000000779c3 */ /* 0x000e620000002600 */
[----:B------:R-:W1:Y:S01]  /*0030*/  LDCU UR4, c[0x0][0x364] ;  /* 0x00006c80ff0477ac */ /* 0x000e620008000800 */
[----:B------:R-:W2:Y:S01]  /*0040*/  S2R R5, SR_TID.Y ;  /* 0x0000000000057919 */ /* 0x000ea20000002200 */
[----:B------:R-:W3:Y:S05]  /*0050*/  LDCU.64 UR8, c[0x0][0x3a8] ;  /* 0x00007500ff0877ac */ /* 0x000eea0008000a00 */
[----:B------:R-:W0:Y:S08]  /*0060*/  S2UR UR5, SR_CTAID.X ;  /* 0x00000000000579c3 */ /* 0x000e300000002500 */
[----:B------:R-:W0:Y:S01]  /*0070*/  LDC R0, c[0x0][0x360] ;  /* 0x0000d800ff007b82 */ /* 0x000e220000000800 */
[----:B-1----:R-:W-:Y:S01]  /*0080*/  UIMAD UR7, UR7, UR4, URZ ;  /* 0x00000004070772a4 */ /* 0x002fe2000f8e02ff */
[----:B0-----:R-:W-:-:S05]  /*0090*/  IMAD R0, R0, UR5, R3 ;  /* 0x0000000500007c24 */ /* 0x001fca000f8e0203 */
[----:B--2---:R-:W-:Y:S02]  /*00a0*/  IADD3 R3, PT, PT, R5, UR7, RZ ;  /* 0x0000000705037c10 */ /* 0x004fe4000fffe0ff */
[----:B---3--:R-:W-:-:S04]  /*00b0*/  ISETP.GE.AND P0, PT, R0, UR9, PT ;  /* 0x0000000900007c0c */ /* 0x008fc8000bf06270 */
[----:B------:R-:W-:-:S13]  /*00c0*/  ISETP.GE.OR P0, PT, R3, UR8, P0 ;  /* 0x0000000803007c0c */ /* 0x000fda0008706670 */
[----:B------:R-:W-:Y:S05]  /*00d0*/  @P0 EXIT ;  /* 0x000000000000094d */ /* 0x000fea0003800000 */
[----:B------:R-:W0:Y:S01]  /*00e0*/  LDCU.64 UR4, c[0x0][0x3a0] ;  /* 0x00007400ff0477ac */ /* 0x000e220008000a00 */
[----:B------:R-:W-:Y:S01]  /*00f0*/  HFMA2 R18, -RZ, RZ, 0, 0 ;  /* 0x00000000ff127431 */ /* 0x000fe200000001ff */
[----:B------:R-:W1:Y:S01]  /*0100*/  LDCU.64 UR20, c[0x0][0x358] ;  /* 0x00006b00ff1477ac */ /* 0x000e620008000a00 */
[----:B0-----:R-:W-:-:S04]  /*0110*/  UISETP.LT.AND UP0, UPT, UR4, UR5, UPT ;  /* 0x000000050400728c */ /* 0x001fc8000bf01270 */
[----:B------:R-:W-:-:S04]  /*0120*/  USEL UR4, UR4, UR5, UP0 ;  /* 0x0000000504047287 */ /* 0x000fc80008000000 */
[----:B------:R-:W-:-:S09]  /*0130*/  UISETP.GE.AND UP0, UPT, UR4, 0x1, UPT ;  /* 0x000000010400788c */ /* 0x000fd2000bf06270 */
[----:B-1----:R-:W-:Y:S05]  /*0140*/  BRA.U !UP0, `(.L_x_0) ;  /* 0x0000001108087547 */ /* 0x002fea000b800000 */
[----:B------:R-:W0:Y:S01]  /*0150*/  LDC.64 R6, c[0x0][0x398] ;  /* 0x0000e600ff067b82 */ /* 0x000e220000000a00 */
[----:B------:R-:W-:Y:S01]  /*0160*/  MOV R18, RZ ;  /* 0x000000ff00127202 */ /* 0x000fe20000000f00 */
[----:B------:R-:W-:Y:S02]  /*0170*/  ULOP3.LUT UR22, UR5, 0x3, URZ, 0xc0, !UPT ;  /* 0x0000000305167892 */ /* 0x000fe4000f8ec0ff */
[----:B------:R-:W-:Y:S01]  /*0180*/  ULOP3.LUT UR8, UR5, 0x7ffffff8, URZ, 0xc0, !UPT ;  /* 0x7ffffff805087892 */ /* 0x000fe2000f8ec0ff */
[----:B------:R-:W-:Y:S01]  /*0190*/  UMOV UR4, URZ ;  /* 0x000000ff00047c82 */ /* 0x000fe20008000000 */
[C---:B0-----:R-:W-:Y:S01]  /*01a0*/  IADD3 R4, PT, PT, R6.reuse, UR7, R5 ;  /* 0x0000000706047c10 */ /* 0x041fe2000fffe005 */
[----:B------:R-:W-:-:S09]  /*01b0*/  IMAD R5, R6, R7, RZ ;  /* 0x0000000706057224 */ /* 0x000fd200078e02ff */
.L_x_6:
[----:B------:R-:W0:Y:S01]  /*01c0*/  LDC R2, c[0x0][0x398] ;  /* 0x0000e600ff027b82 */ /* 0x000e220000000800 */
[----:B------:R-:W1:Y:S01]  /*01d0*/  LDCU.64 UR10, c[0x0][0x3a0] ;  /* 0x00007400ff0a77ac */ /* 0x000e620008000a00 */
[----:B------:R-:W-:Y:S01]  /*01e0*/  IADD3 R9, PT, PT, R4, UR4, RZ ;  /* 0x0000000404097c10 */ /* 0x000fe2000fffe0ff */
[----:B------:R-:W-:Y:S01]  /*01f0*/  VIADD R7, R3, UR4 ;  /* 0x0000000403077c36 */ /* 0x000fe20008000000 */
[----:B------:R-:W2:Y:S01]  /*0200*/  LDCU UR5, c[0x0][0x39c] ;  /* 0x00007380ff0577ac */ /* 0x000ea20008000800 */
[----:B-1----:R-:W-:Y:S02]  /*0210*/  UIMAD UR23, UR4, UR10, URZ ;  /* 0x0000000a041772a4 */ /* 0x002fe4000f8e02ff */
[--C-:B--2---:R-:W-:Y:S01]  /*0220*/  IMAD R6, R9, UR5, R0.reuse ;  /* 0x0000000509067c24 */ /* 0x104fe2000f8e0200 */
[CC--:B0-----:R-:W-:Y:S01]  /*0230*/  LEA R11, R2.reuse, R3.reuse, 0x1 ;  /* 0x00000003020b7211 */ /* 0x0c1fe200078e08ff */
[C-C-:B------:R-:W-:Y:S01]  /*0240*/  IMAD R13, R2.reuse, 0x3, R3.reuse ;  /* 0x00000003020d7824 */ /* 0x140fe200078e0203 */
[C---:B------:R-:W-:Y:S01]  /*0250*/  LEA R15, R2.reuse, R3, 0x2 ;  /* 0x00000003020f7211 */ /* 0x040fe200078e10ff */
[C-C-:B------:R-:W-:Y:S01]  /*0260*/  IMAD R17, R2.reuse, 0x5, R3.reuse ;  /* 0x0000000502117824 */ /* 0x140fe200078e0203 */
[----:B------:R-:W-:Y:S01]  /*0270*/  UIADD3 UR9, UPT, UPT, UR23, UR11, URZ ;  /* 0x0000000b17097290 */ /* 0x000fe2000fffe0ff */
[C-C-:B------:R-:W-:Y:S01]  /*0280*/  IMAD R19, R2.reuse, 0x6, R3.reuse ;  /* 0x0000000602137824 */ /* 0x140fe200078e0203 */
[----:B------:R-:W-:Y:S01]  /*0290*/  IADD3 R13, PT, PT, R13, UR4, RZ ;  /* 0x000000040d0d7c10 */ /* 0x000fe2000fffe0ff */
[----:B------:R-:W-:Y:S01]  /*02a0*/  IMAD R21, R2, 0x7, R3 ;  /* 0x0000000702157824 */ /* 0x000fe200078e0203 */
[----:B------:R-:W-:Y:S01]  /*02b0*/  IADD3 R17, PT, PT, R17, UR4, RZ ;  /* 0x0000000411117c10 */ /* 0x000fe2000fffe0ff */
[----:B------:R-:W-:Y:S01]  /*02c0*/  VIADD R11, R11, UR4 ;  /* 0x000000040b0b7c36 */ /* 0x000fe20008000000 */
[----:B------:R-:W-:Y:S01]  /*02d0*/  IADD3 R15, PT, PT, R15, UR4, RZ ;  /* 0x000000040f0f7c10 */ /* 0x000fe2000fffe0ff */
[--C-:B------:R-:W-:Y:S01]  /*02e0*/  IMAD R8, R7, UR5, R0.reuse ;  /* 0x0000000507087c24 */ /* 0x100fe2000f8e0200 */
[----:B------:R-:W-:Y:S01]  /*02f0*/  IADD3 R19, PT, PT, R19, UR4, RZ ;  /* 0x0000000413137c10 */ /* 0x000fe2000fffe0ff */
[--C-:B------:R-:W-:Y:S01]  /*0300*/  IMAD R10, R11, UR5, R0.reuse ;  /* 0x000000050b0a7c24 */ /* 0x100fe2000f8e0200 */
[----:B------:R-:W-:Y:S01]  /*0310*/  IADD3 R21, PT, PT, R21, UR4, RZ ;  /* 0x0000000415157c10 */ /* 0x000fe2000fffe0ff */
[----:B------:R-:W-:Y:S01]  /*0320*/  UIADD3 UR4, UPT, UPT, UR4, 0x1, URZ ;  /* 0x0000000104047890 */ /* 0x000fe2000fffe0ff */
[----:B------:R-:W-:-:S02]  /*0330*/  IMAD R11, R13, UR5, R0 ;  /* 0x000000050d0b7c24 */ /* 0x000fc4000f8e0200 */
[--C-:B------:R-:W-:Y:S01]  /*0340*/  IMAD R9, R17, UR5, R0.reuse ;  /* 0x0000000511097c24 */ /* 0x100fe2000f8e0200 */
[----:B------:R-:W-:Y:S01]  /*0350*/  UISETP.NE.AND UP0, UPT, UR4, UR10, UPT ;  /* 0x0000000a0400728c */ /* 0x000fe2000bf05270 */
[--C-:B------:R-:W-:Y:S02]  /*0360*/  IMAD R12, R15, UR5, R0.reuse ;  /* 0x000000050f0c7c24 */ /* 0x100fe4000f8e0200 */
[--C-:B------:R-:W-:Y:S02]  /*0370*/  IMAD R13, R19, UR5, R0.reuse ;  /* 0x00000005130d7c24 */ /* 0x100fe4000f8e0200 */
[----:B------:R-:W-:Y:S01]  /*0380*/  IMAD R22, R21, UR5, R0 ;  /* 0x0000000515167c24 */ /* 0x000fe2000f8e0200 */
[----:B------:R-:W-:-:S06]  /*0390*/  UMOV UR5, URZ ;  /* 0x000000ff00057c82 */ /* 0x000fcc0008000000 */
.L_x_5:
[----:B------:R-:W0:Y:S01]  /*03a0*/  LDCU UR10, c[0x0][0x3a4] ;  /* 0x00007480ff0a77ac */ /* 0x000e220008000800 */
[----:B------:R-:W-:Y:S01]  /*03b0*/  UMOV UR6, URZ ;  /* 0x000000ff00067c82 */ /* 0x000fe20008000000 */
[----:B0-----:R-:W-:-:S09]  /*03c0*/  UISETP.GE.U32.AND UP1, UPT, UR10, 0x8, UPT ;  /* 0x000000080a00788c */ /* 0x001fd2000bf26070 */
[----:B------:R-:W-:Y:S05]  /*03d0*/  BRA.U !UP1, `(.L_x_1) ;  /* 0x0000000509b07547 */ /* 0x000fea000b800000 */
[----:B------:R-:W-:Y:S01]  /*03e0*/  ULEA UR6, UR10, UR23, 0x1 ;  /* 0x000000170a067291 */ /* 0x000fe2000f8e08ff */
[----:B------:R-:W-:Y:S01]  /*03f0*/  VIADD R2, R6, UR5 ;  /* 0x0000000506027c36 */ /* 0x000fe20008000000 */
[----:B------:R-:W-:Y:S01]  /*0400*/  UIMAD UR11, UR10, 0x3, UR23 ;  /* 0x000000030a0b78a4 */ /* 0x000fe2000f8e0217 */
[----:B------:R-:W-:Y:S01]  /*0410*/  IADD3 R24, PT, PT, R10, UR5, RZ ;  /* 0x000000050a187c10 */ /* 0x000fe2000fffe0ff */
[----:B------:R-:W-:Y:S01]  /*0420*/  ULEA UR12, UR10, UR23, 0x2 ;  /* 0x000000170a0c7291 */ /* 0x000fe2000f8e10ff */
[----:B------:R-:W-:Y:S01]  /*0430*/  IADD3 R26, PT, PT, R11, UR5, RZ ;  /* 0x000000050b1a7c10 */ /* 0x000fe2000fffe0ff */
[----:B------:R-:W-:Y:S01]  /*0440*/  UIMAD UR13, UR10, 0x5, UR23 ;  /* 0x000000050a0d78a4 */ /* 0x000fe2000f8e0217 */
[----:B------:R-:W-:Y:S01]  /*0450*/  IADD3 R28, PT, PT, R12, UR5, RZ ;  /* 0x000000050c1c7c10 */ /* 0x000fe2000fffe0ff */
[----:B------:R-:W-:Y:S01]  /*0460*/  UIMAD UR14, UR10, 0x6, UR23 ;  /* 0x000000060a0e78a4 */ /* 0x000fe2000f8e0217 */
[----:B------:R-:W-:Y:S01]  /*0470*/  IADD3 R23, PT, PT, R9, UR5, RZ ;  /* 0x0000000509177c10 */ /* 0x000fe2000fffe0ff */
[----:B------:R-:W-:Y:S01]  /*0480*/  UIMAD UR15, UR10, 0x7, UR23 ;  /* 0x000000070a0f78a4 */ /* 0x000fe2000f8e0217 */
[----:B------:R-:W-:Y:S01]  /*0490*/  VIADD R25, R13, UR5 ;  /* 0x000000050d197c36 */ /* 0x000fe20008000000 */
[----:B------:R-:W-:Y:S01]  /*04a0*/  IADD3 R27, PT, PT, R22, UR5, RZ ;  /* 0x00000005161b7c10 */ /* 0x000fe2000fffe0ff */
[----:B------:R-:W-:Y:S01]  /*04b0*/  UIADD3 UR26, UPT, UPT, -UR8, URZ, URZ ;  /* 0x000000ff081a7290 */ /* 0x000fe2000fffe1ff */
[----:B------:R-:W-:Y:S01]  /*04c0*/  IADD3 R29, PT, PT, R8, UR5, RZ ;  /* 0x00000005081d7c10 */ /* 0x000fe2000fffe0ff */
[----:B------:R-:W-:-:S02]  /*04d0*/  UIADD3 UR24, UPT, UPT, UR9, UR5, URZ ;  /* 0x0000000509187290 */ /* 0x000fc4000fffe0ff */
[----:B------:R-:W-:Y:S01]  /*04e0*/  UIADD3 UR25, UPT, UPT, UR23, UR5, URZ ;  /* 0x0000000517197290 */ /* 0x000fe2000fffe0ff */
[----:B------:R-:W0:Y:S01]  /*04f0*/  LDCU.128 UR16, c[0x0][0x380] ;  /* 0x00007000ff1077ac */ /* 0x000e220008000c00 */
[----:B------:R-:W-:Y:S02]  /*0500*/  UIADD3 UR6, UPT, UPT, UR6, UR5, URZ ;  /* 0x0000000506067290 */ /* 0x000fe4000fffe0ff */
[----:B------:R-:W-:Y:S02]  /*0510*/  UIADD3 UR11, UPT, UPT, UR11, UR5, URZ ;  /* 0x000000050b0b7290 */ /* 0x000fe4000fffe0ff */
[----:B------:R-:W-:Y:S02]  /*0520*/  UIADD3 UR12, UPT, UPT, UR12, UR5, URZ ;  /* 0x000000050c0c7290 */ /* 0x000fe4000fffe0ff */
[----:B------:R-:W-:Y:S02]  /*0530*/  UIADD3 UR13, UPT, UPT, UR13, UR5, URZ ;  /* 0x000000050d0d7290 */ /* 0x000fe4000fffe0ff */
[----:B------:R-:W-:-:S02]  /*0540*/  UIADD3 UR14, UPT, UPT, UR14, UR5, URZ ;  /* 0x000000050e0e7290 */ /* 0x000fc4000fffe0ff */
[----:B------:R-:W-:-:S12]  /*0550*/  UIADD3 UR15, UPT, UPT, UR15, UR5, URZ ;  /* 0x000000050f0f7290 */ /* 0x000fd8000fffe0ff */
.L_x_2:
[----:B------:R-:W-:Y:S01]  /*0560*/  HFMA2 R16, -RZ, RZ, 0, 2.384185791015625e-07 ;  /* 0x00000004ff107431 */ /* 0x000fe200000001ff */
[----:B0-----:R-:W-:-:S06]  /*0570*/  UIMAD.WIDE.U32 UR28, UR25, 0x4, UR18 ;  /* 0x00000004191c78a5 */ /* 0x001fcc000f8e0012 */
[----:B------:R-:W-:Y:S01]  /*0580*/  MOV R14, UR28 ;  /* 0x0000001c000e7c02 */ /* 0x000fe20008000f00 */
[----:B------:R-:W-:Y:S02]  /*0590*/  IMAD.U32 R15, RZ, RZ, UR29 ;  /* 0x0000001dff0f7e24 */ /* 0x000fe4000f8e00ff */
[----:B------:R-:W-:-:S03]  /*05a0*/  IMAD.WIDE R16, R29, R16, UR16 ;  /* 0x000000101d107e25 */ /* 0x000fc6000f8e0210 */
[----:B------:R-:W2:Y:S04]  /*05b0*/  LDG.E R14, desc[UR20][R14.64] ;  /* 0x000000140e0e7981 */ /* 0x000ea8000c1e1900 */
[----:B------:R-:W2:Y:S01]  /*05c0*/  LDG.E R17, desc[UR20][R16.64] ;  /* 0x0000001410117981 */ /* 0x000ea2000c1e1900 */
[----:B------:R-:W-:Y:S01]  /*05d0*/  UIMAD.WIDE.U32 UR28, UR24, 0x4, UR18 ;  /* 0x00000004181c78a5 */ /* 0x000fe2000f8e0012 */
[----:B------:R-:W-:-:S05]  /*05e0*/  MOV R21, 0x4 ;  /* 0x0000000400157802 */ /* 0x000fca0000000f00 */
[----:B------:R-:W-:Y:S01]  /*05f0*/  IMAD.WIDE R20, R2, R21, UR16 ;  /* 0x0000001002147e25 */ /* 0x000fe2000f8e0215 */
[----:B------:R-:W-:-:S05]  /*0600*/  MOV R19, UR29 ;  /* 0x0000001d00137c02 */ /* 0x000fca0008000f00 */
[----:B------:R-:W3:Y:S01]  /*0610*/  LDG.E R21, desc[UR20][R20.64] ;  /* 0x0000001414157981 */ /* 0x000ee2000c1e1900 */
[----:B--2---:R-:W-:Y:S01]  /*0620*/  FFMA R14, R17, R14, R18 ;  /* 0x0000000e110e7223 */ /* 0x004fe20000000012 */
[----:B------:R-:W-:-:S06]  /*0630*/  MOV R18, UR28 ;  /* 0x0000001c00127c02 */ /* 0x000fcc0008000f00 */
[----:B------:R-:W3:Y:S01]  /*0640*/  LDG.E R18, desc[UR20][R18.64] ;  /* 0x0000001412127981 */ /* 0x000ee2000c1e1900 */
[----:B------:R-:W-:Y:S01]  /*0650*/  HFMA2 R17, -RZ, RZ, 0, 2.384185791015625e-07 ;  /* 0x00000004ff117431 */ /* 0x000fe200000001ff */
[----:B------:R-:W-:-:S06]  /*0660*/  UIMAD.WIDE.U32 UR28, UR6, 0x4, UR18 ;  /* 0x00000004061c78a5 */ /* 0x000fcc000f8e0012 */
[----:B------:R-:W-:Y:S01]  /*0670*/  MOV R15, UR29 ;  /* 0x0000001d000f7c02 */ /* 0x000fe20008000f00 */
[----:B------:R-:W-:-:S06]  /*0680*/  IMAD.WIDE R16, R24, R17, UR16 ;  /* 0x0000001018107e25 */ /* 0x000fcc000f8e0211 */
[----:B------:R-:W2:Y:S01]  /*0690*/  LDG.E R17, desc[UR20][R16.64] ;  /* 0x0000001410117981 */ /* 0x000ea2000c1e1900 */
[----:B---3--:R-:W-:Y:S01]  /*06a0*/  FFMA R18, R21, R18, R14 ;  /* 0x0000001215127223 */ /* 0x008fe2000000000e */
[----:B------:R-:W-:-:S06]  /*06b0*/  IMAD.U32 R14, RZ, RZ, UR28 ;  /* 0x0000001cff0e7e24 */ /* 0x000fcc000f8e00ff */
        /* <DEDUP_REMOVED lines=9> */
[----:B------:R-:W-:Y:S01]  /*0750*/  UIMAD.WIDE.U32 UR28, UR12, 0x4, UR18 ;  /* 0x000000040c1c78a5 */ /* 0x000fe2000f8e0012 */
[----:B------:R-:W-:-:S04]  /*0760*/  IMAD.MOV.U32 R17, RZ, RZ, 0x4 ;  /* 0x00000004ff117424 */ /* 0x000fc800078e00ff */
[----:B------:R-:W-:Y:S01]  /*0770*/  IMAD.WIDE R16, R28, R17, UR16 ;  /* 0x000000101c107e25 */ /* 0x000fe2000f8e0211 */
[----:B------:R-:W-:-:S05]  /*0780*/  MOV R15, UR29 ;  /* 0x0000001d000f7c02 */ /* 0x000fca0008000f00 */
[----:B------:R-:W2:Y:S01]  /*0790*/  LDG.E R17, desc[UR20][R16.64] ;  /* 0x0000001410117981 */ /* 0x000ea2000c1e1900 */
[----:B---3--:R-:W-:Y:S01]  /*07a0*/  FFMA R18, R21, R18, R14 ;  /* 0x0000001215127223 */ /* 0x008fe2000000000e */
[----:B------:R-:W-:-:S06]  /*07b0*/  MOV R14, UR28 ;  /* 0x0000001c000e7c02 */ /* 0x000fcc0008000f00 */
[----:B------:R-:W2:Y:S01]  /*07c0*/  LDG.E R14, desc[UR20][R14.64] ;  /* 0x000000140e0e7981 */ /* 0x000ea2000c1e1900 */
[----:B------:R-:W-:Y:S01]  /*07d0*/  HFMA2 R20, -RZ, RZ, 0, 2.384185791015625e-07 ;  /* 0x00000004ff147431 */ /* 0x000fe200000001ff */
[----:B------:R-:W-:-:S06]  /*07e0*/  UIMAD.WIDE.U32 UR28, UR13, 0x4, UR18 ;  /* 0x000000040d1c78a5 */ /* 0x000fcc000f8e0012 */
[----:B------:R-:W-:Y:S02]  /*07f0*/  IMAD.U32 R19, RZ, RZ, UR29 ;  /* 0x0000001dff137e24 */ /* 0x000fe4000f8e00ff */
[----:B------:R-:W-:-:S06]  /*0800*/  IMAD.WIDE R20, R23, R20, UR16 ;  /* 0x0000001017147e25 */ /* 0x000fcc000f8e0214 */
[----:B------:R-:W3:Y:S01]  /*0810*/  LDG.E R21, desc[UR20][R20.64] ;  /* 0x0000001414157981 */ /* 0x000ee2000c1e1900 */
[----:B--2---:R-:W-:Y:S01]  /*0820*/  FFMA R14, R17, R14, R18 ;  /* 0x0000000e110e7223 */ /* 0x004fe20000000012 */
[----:B------:R-:W-:-:S06]  /*0830*/  MOV R18, UR28 ;  /* 0x0000001c00127c02 */ /* 0x000fcc0008000f00 */
[----:B------:R-:W3:Y:S01]  /*0840*/  LDG.E R18, desc[UR20][R18.64] ;  /* 0x0000001412127981 */ /* 0x000ee2000c1e1900 */
[----:B------:R-:W-:Y:S01]  /*0850*/  UIMAD.WIDE.U32 UR28, UR14, 0x4, UR18 ;  /* 0x000000040e1c78a5 */ /* 0x000fe2000f8e0012 */
[----:B------:R-:W-:-:S05]  /*0860*/  MOV R16, 0x4 ;  /* 0x0000000400107802 */ /* 0x000fca0000000f00 */
[----:B------:R-:W-:Y:S01]  /*0870*/  MOV R17, UR29 ;  /* 0x0000001d00117c02 */ /* 0x000fe20008000f00 */
[----:B---3--:R-:W-:Y:S01]  /*0880*/  FFMA R18, R21, R18, R14 ;  /* 0x0000001215127223 */ /* 0x008fe2000000000e */
[----:B------:R-:W-:Y:S01]  /*0890*/  IMAD.WIDE R14, R25, R16, UR16 ;  /* 0x00000010190e7e25 */ /* 0x000fe2000f8e0210 */
[----:B------:R-:W-:-:S05]  /*08a0*/  MOV R16, UR28 ;  /* 0x0000001c00107c02 */ /* 0x000fca0008000f00 */
[----:B------:R0:W2:Y:S04]  /*08b0*/  LDG.E R15, desc[UR20][R14.64] ;  /* 0x000000140e0f7981 */ /* 0x0000a8000c1e1900 */
[----:B------:R-:W2:Y:S01]  /*08c0*/  LDG.E R16, desc[UR20][R16.64] ;  /* 0x0000001410107981 */ /* 0x000ea2000c1e1900 */
[----:B------:R-:W-:Y:S01]  /*08d0*/  UIMAD.WIDE.U32 UR28, UR15, 0x4, UR18 ;  /* 0x000000040f1c78a5 */ /* 0x000fe2000f8e0012 */
[----:B0-----:R-:W-:-:S05]  /*08e0*/  HFMA2 R14, -RZ, RZ, 0, 2.384185791015625e-07 ;  /* 0x00000004ff0e7431 */ /* 0x001fca00000001ff */
[----:B------:R-:W-:Y:S01]  /*08f0*/  IMAD.U32 R20, RZ, RZ, UR28 ;  /* 0x0000001cff147e24 */ /* 0x000fe2000f8e00ff */
[----:B------:R-:W-:-:S05]  /*0900*/  MOV R21, UR29 ;  /* 0x0000001d00157c02 */ /* 0x000fca0008000f00 */
[----:B------:R-:W3:Y:S01]  /*0910*/  LDG.E R20, desc[UR20][R20.64] ;  /* 0x0000001414147981 */ /* 0x000ee2000c1e1900 */
[----:B--2---:R-:W-:Y:S01]  /*0920*/  FFMA R15, R15, R16, R18 ;  /* 0x000000100f0f7223 */ /* 0x004fe20000000012 */
[----:B------:R-:W-:-:S06]  /*0930*/  IMAD.WIDE R18, R27, R14, UR16 ;  /* 0x000000101b127e25 */ /* 0x000fcc000f8e020e */
[----:B------:R-:W3:Y:S01]  /*0940*/  LDG.E R18, desc[UR20][R18.64] ;  /* 0x0000001412127981 */ /* 0x000ee2000c1e1900 */
[----:B------:R-:W-:-:S04]  /*0950*/  UIADD3 UR26, UPT, UPT, UR26, 0x8, URZ ;  /* 0x000000081a1a7890 */ /* 0x000fc8000fffe0ff */
[----:B------:R-:W-:Y:S01]  /*0960*/  UISETP.NE.AND UP1, UPT, UR26, URZ, UPT ;  /* 0x000000ff1a00728c */ /* 0x000fe2000bf25270 */
[C---:B------:R-:W-:Y:S01]  /*0970*/  LEA R2, R5.reuse, R2, 0x3 ;  /* 0x0000000205027211 */ /* 0x040fe200078e18ff */
[C---:B------:R-:W-:Y:S01]  /*0980*/  IMAD R28, R5.reuse, 0x8, R28 ;  /* 0x00000008051c7824 */ /* 0x040fe200078e021c */
[C---:B------:R-:W-:Y:S02]  /*0990*/  LEA R24, R5.reuse, R24, 0x3 ;  /* 0x0000001805187211 */ /* 0x040fe400078e18ff */
[C---:B------:R-:W-:Y:S02]  /*09a0*/  LEA R26, R5.reuse, R26, 0x3 ;  /* 0x0000001a051a7211 */ /* 0x040fe400078e18ff */
[C---:B------:R-:W-:Y:S02]  /*09b0*/  LEA R23, R5.reuse, R23, 0x3 ;  /* 0x0000001705177211 */ /* 0x040fe400078e18ff */
[C---:B------:R-:W-:Y:S02]  /*09c0*/  LEA R25, R5.reuse, R25, 0x3 ;  /* 0x0000001905197211 */ /* 0x040fe400078e18ff */
[----:B------:R-:W-:-:S02]  /*09d0*/  LEA R27, R5, R27, 0x3 ;  /* 0x0000001b051b7211 */ /* 0x000fc400078e18ff */
[----:B------:R-:W-:Y:S01]  /*09e0*/  LEA R29, R5, R29, 0x3 ;  /* 0x0000001d051d7211 */ /* 0x000fe200078e18ff */
[----:B------:R-:W-:Y:S02]  /*09f0*/  ULEA UR24, UR10, UR24, 0x3 ;  /* 0x000000180a187291 */ /* 0x000fe4000f8e18ff */
[----:B------:R-:W-:Y:S02]  /*0a00*/  ULEA UR6, UR10, UR6, 0x3 ;  /* 0x000000060a067291 */ /* 0x000fe4000f8e18ff */
[----:B------:R-:W-:Y:S02]  /*0a10*/  ULEA UR11, UR10, UR11, 0x3 ;  /* 0x0000000b0a0b7291 */ /* 0x000fe4000f8e18ff */
[----:B------:R-:W-:Y:S02]  /*0a20*/  ULEA UR12, UR10, UR12, 0x3 ;  /* 0x0000000c0a0c7291 */ /* 0x000fe4000f8e18ff */
[----:B------:R-:W-:Y:S02]  /*0a30*/  ULEA UR13, UR10, UR13, 0x3 ;  /* 0x0000000d0a0d7291 */ /* 0x000fe4000f8e18ff */
[----:B------:R-:W-:-:S02]  /*0a40*/  ULEA UR14, UR10, UR14, 0x3 ;  /* 0x0000000e0a0e7291 */ /* 0x000fc4000f8e18ff */
[----:B------:R-:W-:Y:S02]  /*0a50*/  ULEA UR15, UR10, UR15, 0x3 ;  /* 0x0000000f0a0f7291 */ /* 0x000fe4000f8e18ff */
[----:B------:R-:W-:Y:S01]  /*0a60*/  ULEA UR25, UR10, UR25, 0x3 ;  /* 0x000000190a197291 */ /* 0x000fe2000f8e18ff */
[----:B---3--:R-:W-:Y:S01]  /*0a70*/  FFMA R18, R18, R20, R15 ;  /* 0x0000001412127223 */ /* 0x008fe2000000000f */
[----:B------:R-:W-:Y:S10]  /*0a80*/  BRA.U UP1, `(.L_x_2) ;  /* 0xfffffff901b47547 */ /* 0x000ff4000b83ffff */
[----:B------:R-:W-:-:S05]  /*0a90*/  UMOV UR6, UR8 ;  /* 0x0000000800067c82 */ /* 0x000fca0008000000 */
.L_x_1:
[----:B------:R-:W0:Y:S02]  /*0aa0*/  LDCU UR11, c[0x0][0x3a4] ;  /* 0x00007480ff0b77ac */ /* 0x000e240008000800 */
[----:B0-----:R-:W-:-:S04]  /*0ab0*/  ULOP3.LUT UR11, UR11, 0x7, URZ, 0xc0, !UPT ;  /* 0x000000070b0b7892 */ /* 0x001fc8000f8ec0ff */
[----:B------:R-:W-:-:S09]  /*0ac0*/  UISETP.NE.AND UP1, UPT, UR11, URZ, UPT ;  /* 0x000000ff0b00728c */ /* 0x000fd2000bf25270 */
[----:B------:R-:W-:Y:S05]  /*0ad0*/  BRA.U !UP1, `(.L_x_3) ;  /* 0x0000000509907547 */ /* 0x000fea000b800000 */
[----:B------:R-:W-:Y:S01]  /*0ae0*/  UIADD3 UR11, UPT, UPT, UR11, -0x1, URZ ;  /* 0xffffffff0b0b7890 */ /* 0x000fe2000fffe0ff */
[----:B------:R-:W-:Y:S01]  /*0af0*/  VIADD R2, R0, UR5 ;  /* 0x0000000500027c36 */ /* 0x000fe20008000000 */
[----:B------:R-:W-:Y:S02]  /*0b00*/  UISETP.NE.AND UP2, UPT, UR22, URZ, UPT ;  /* 0x000000ff1600728c */ /* 0x000fe4000bf45270 */
[----:B------:R-:W-:Y:S02]  /*0b10*/  UISETP.GE.U32.AND UP1, UPT, UR11, 0x3, UPT ;  /* 0x000000030b00788c */ /* 0x000fe4000bf26070 */
[----:B------:R-:W-:-:S07]  /*0b20*/  UIADD3 UR16, UPT, UPT, UR23, UR5, URZ ;  /* 0x0000000517107290 */ /* 0x000fce000fffe0ff */
[----:B------:R-:W-:Y:S05]  /*0b30*/  BRA.U !UP1, `(.L_x_4) ;  /* 0x0000000109c07547 */ /* 0x000fea000b800000 */
[----:B------:R-:W0:Y:S01]  /*0b40*/  LDCU.64 UR28, c[0x0][0x398] ;  /* 0x00007300ff1c77ac */ /* 0x000e220008000a00 */
[----:B------:R-:W-:Y:S01]  /*0b50*/  MOV R21, 0x4 ;  /* 0x0000000400157802 */ /* 0x000fe20000000f00 */
[----:B------:R-:W-:Y:S01]  /*0b60*/  HFMA2 R25, -RZ, RZ, 0, 2.384185791015625e-07 ;  /* 0x00000004ff197431 */ /* 0x000fe200000001ff */
[----:B------:R-:W1:Y:S01]  /*0b70*/  LDCU.128 UR24, c[0x0][0x380] ;  /* 0x00007000ff1877ac */ /* 0x000e620008000c00 */
[----:B------:R-:W-:Y:S01]  /*0b80*/  UIMAD UR11, UR6, UR10, UR16 ;  /* 0x0000000a060b72a4 */ /* 0x000fe2000f8e0210 */
[----:B0-----:R-:W-:-:S03]  /*0b90*/  MOV R14, UR28 ;  /* 0x0000001c000e7c02 */ /* 0x001fc60008000f00 */
[----:B-1----:R-:W-:Y:S02]  /*0ba0*/  UIMAD.WIDE.U32 UR12, UR11, 0x4, UR26 ;  /* 0x000000040b0c78a5 */ /* 0x002fe4000f8e001a */
[----:B------:R-:W-:Y:S01]  /*0bb0*/  IMAD R17, R14, UR6, R7 ;  /* 0x000000060e117c24 */ /* 0x000fe2000f8e0207 */
[----:B------:R-:W-:-:S03]  /*0bc0*/  UIADD3 UR11, UPT, UPT, UR11, UR10, URZ ;  /* 0x0000000a0b0b7290 */ /* 0x000fc6000fffe0ff */
[C---:B------:R-:W-:Y:S01]  /*0bd0*/  IMAD R20, R17.reuse, UR29, R2 ;  /* 0x0000001d11147c24 */ /* 0x040fe2000f8e0202 */
[----:B------:R-:W-:Y:S01]  /*0be0*/  IADD3 R27, PT, PT, R17, UR28, RZ ;  /* 0x0000001c111b7c10 */ /* 0x000fe2000fffe0ff */
[----:B------:R-:W-:Y:S01]  /*0bf0*/  IMAD.U32 R15, RZ, RZ, UR13 ;  /* 0x0000000dff0f7e24 */ /* 0x000fe2000f8e00ff */
[----:B------:R-:W-:Y:S01]  /*0c00*/  MOV R29, 0x4 ;  /* 0x00000004001d7802 */ /* 0x000fe20000000f00 */
[----:B------:R-:W-:Y:S01]  /*0c10*/  IMAD.WIDE R20, R20, R21, UR24 ;  /* 0x0000001814147e25 */ /* 0x000fe2000f8e0215 */
[----:B------:R-:W-:-:S03]  /*0c20*/  MOV R14, UR12 ;  /* 0x0000000c000e7c02 */ /* 0x000fc60008000f00 */
[C-C-:B------:R-:W-:Y:S01]  /*0c30*/  IMAD R24, R27.reuse, UR29, R2.reuse ;  /* 0x0000001d1b187c24 */ /* 0x140fe2000f8e0202 */
[----:B------:R-:W-:Y:S01]  /*0c40*/  IADD3 R27, PT, PT, R27, UR28, RZ ;  /* 0x0000001c1b1b7c10 */ /* 0x000fe2000fffe0ff */
[----:B------:R-:W-:Y:S01]  /*0c50*/  UIADD3 UR14, UPT, UPT, UR11, UR10, URZ ;  /* 0x0000000a0b0e7290 */ /* 0x000fe2000fffe0ff */
[----:B------:R0:W2:Y:S01]  /*0c60*/  LDG.E R23, desc[UR20][R20.64] ;  /* 0x0000001414177981 */ /* 0x0000a2000c1e1900 */
[----:B------:R-:W-:Y:S02]  /*0c70*/  UIMAD.WIDE.U32 UR12, UR11, 0x4, UR26 ;  /* 0x000000040b0c78a5 */ /* 0x000fe4000f8e001a */
[C---:B------:R-:W-:Y:S01]  /*0c80*/  IMAD R26, R27.reuse, UR29, R2 ;  /* 0x0000001d1b1a7c24 */ /* 0x040fe2000f8e0202 */
[----:B------:R-:W-:Y:S01]  /*0c90*/  UIMAD.WIDE.U32 UR18, UR14, 0x4, UR26 ;  /* 0x000000040e1278a5 */ /* 0x000fe2000f8e001a */
[----:B------:R-:W-:Y:S01]  /*0ca0*/  IADD3 R27, PT, PT, R27, UR28, RZ ;  /* 0x0000001c1b1b7c10 */ /* 0x000fe2000fffe0ff */
[----:B------:R-:W-:Y:S01]  /*0cb0*/  UIADD3 UR14, UPT, UPT, UR14, UR10, URZ ;  /* 0x0000000a0e0e7290 */ /* 0x000fe2000fffe0ff */
[----:B------:R-:W-:Y:S01]  /*0cc0*/  IMAD.U32 R17, RZ, RZ, UR13 ;  /* 0x0000000dff117e24 */ /* 0x000fe2000f8e00ff */
[----:B------:R1:W2:Y:S01]  /*0cd0*/  LDG.E R19, desc[UR20][R14.64] ;  /* 0x000000140e137981 */ /* 0x0002a2000c1e1900 */
[----:B------:R-:W-:-:S04]  /*0ce0*/  IMAD.WIDE R24, R24, R25, UR24 ;  /* 0x0000001818187e25 */ /* 0x000fc8000f8e0219 */
[----:B0-----:R-:W-:-:S04]  /*0cf0*/  IMAD.WIDE R20, R26, R29, UR24 ;  /* 0x000000181a147e25 */ /* 0x001fc8000f8e021d */
[----:B------:R-:W-:Y:S01]  /*0d00*/  HFMA2 R26, -RZ, RZ, 0, 2.384185791015625e-07 ;  /* 0x00000004ff1a7431 */ /* 0x000fe200000001ff */
[----:B------:R-:W-:Y:S01]  /*0d10*/  MOV R16, UR12 ;  /* 0x0000000c00107c02 */ /* 0x000fe20008000f00 */
[----:B------:R-:W-:Y:S01]  /*0d20*/  UIMAD.WIDE.U32 UR12, UR14, 0x4, UR26 ;  /* 0x000000040e0c78a5 */ /* 0x000fe2000f8e001a */
[----:B------:R-:W-:Y:S01]  /*0d30*/  IMAD R27, R27, UR29, R2 ;  /* 0x0000001d1b1b7c24 */ /* 0x000fe2000f8e0202 */
[----:B-1----:R-:W-:Y:S01]  /*0d40*/  MOV R14, UR18 ;  /* 0x00000012000e7c02 */ /* 0x002fe20008000f00 */
[----:B------:R0:W3:Y:S01]  /*0d50*/  LDG.E R28, desc[UR20][R24.64] ;  /* 0x00000014181c7981 */ /* 0x0000e2000c1e1900 */
[----:B------:R-:W-:-:S03]  /*0d60*/  MOV R15, UR19 ;  /* 0x00000013000f7c02 */ /* 0x000fc60008000f00 */
[----:B------:R-:W3:Y:S01]  /*0d70*/  LDG.E R17, desc[UR20][R16.64] ;  /* 0x0000001410117981 */ /* 0x000ee2000c1e1900 */
[----:B------:R-:W-:-:S03]  /*0d80*/  IMAD.WIDE R26, R27, R26, UR24 ;  /* 0x000000181b1a7e25 */ /* 0x000fc6000f8e021a */
[----:B------:R-:W4:Y:S01]  /*0d90*/  LDG.E R14, desc[UR20][R14.64] ;  /* 0x000000140e0e7981 */ /* 0x000f22000c1e1900 */
[----:B0-----:R-:W-:Y:S01]  /*0da0*/  IMAD.U32 R24, RZ, RZ, UR12 ;  /* 0x0000000cff187e24 */ /* 0x001fe2000f8e00ff */
[----:B------:R-:W-:Y:S02]  /*0db0*/  MOV R25, UR13 ;  /* 0x0000000d00197c02 */ /* 0x000fe40008000f00 */
[----:B------:R-:W4:Y:S04]  /*0dc0*/  LDG.E R21, desc[UR20][R20.64] ;  /* 0x0000001414157981 */ /* 0x000f28000c1e1900 */
[----:B------:R-:W5:Y:S04]  /*0dd0*/  LDG.E R24, desc[UR20][R24.64] ;  /* 0x0000001418187981 */ /* 0x000f68000c1e1900 */
[----:B------:R-:W5:Y:S01]  /*0de0*/  LDG.E R27, desc[UR20][R26.64] ;  /* 0x000000141a1b7981 */ /* 0x000f62000c1e1900 */
[----:B------:R-:W-:Y:S01]  /*0df0*/  UIADD3 UR6, UPT, UPT, UR6, 0x4, URZ ;  /* 0x0000000406067890 */ /* 0x000fe2000fffe0ff */
[----:B--2---:R-:W-:-:S04]  /*0e00*/  FFMA R19, R23, R19, R18 ;  /* 0x0000001317137223 */ /* 0x004fc80000000012 */
[----:B---3--:R-:W-:-:S04]  /*0e10*/  FFMA R28, R28, R17, R19 ;  /* 0x000000111c1c7223 */ /* 0x008fc80000000013 */
[----:B----4-:R-:W-:-:S04]  /*0e20*/  FFMA R28, R21, R14, R28 ;  /* 0x0000000e151c7223 */ /* 0x010fc8000000001c */
[----:B-----5:R-:W-:-:S07]  /*0e30*/  FFMA R18, R27, R24, R28 ;  /* 0x000000181b127223 */ /* 0x020fce000000001c */
.L_x_4:
[----:B------:R-:W-:Y:S05]  /*0e40*/  BRA.U !UP2, `(.L_x_3) ;  /* 0x000000010ab47547 */ /* 0x000fea000b800000 */
[----:B------:R-:W-:Y:S01]  /*0e50*/  UISETP.NE.AND UP1, UPT, UR22, 0x1, UPT ;  /* 0x000000011600788c */ /* 0x000fe2000bf25270 */
[----:B------:R-:W-:Y:S01]  /*0e60*/  MOV R14, UR6 ;  /* 0x00000006000e7c02 */ /* 0x000fe20008000f00 */
[----:B------:R-:W-:Y:S01]  /*0e70*/  ULOP3.LUT UP2, URZ, UR10, 0x1, URZ, 0xc0, !UPT ;  /* 0x000000010aff7892 */ /* 0x000fe2000f84c0ff */
[----:B------:R-:W-:Y:S01]  /*0e80*/  IMAD.MOV.U32 R25, RZ, RZ, 0x4 ;  /* 0x00000004ff197424 */ /* 0x000fe200078e00ff */
[----:B------:R-:W-:Y:S02]  /*0e90*/  MOV R27, 0x4 ;  /* 0x00000004001b7802 */ /* 0x000fe40000000f00 */
[----:B------:R-:W-:Y:S02]  /*0ea0*/  PLOP3.LUT P0, PT, PT, PT, UP1, 0x80, 0x8 ;  /* 0x000000000008781c */ /* 0x000fe40003f0f018 */
[----:B------:R-:W-:-:S03]  /*0eb0*/  PLOP3.LUT P1, PT, PT, PT, UP2, 0x80, 0x8 ;  /* 0x000000000008781c */ /* 0x000fc60003f2f028 */
[----:B------:R-:W0:Y:S02]  /*0ec0*/  @UP1 LDCU.64 UR14, c[0x0][0x398] ;  /* 0x00007300ff0e17ac */ /* 0x000e240008000a00 */
[----:B------:R-:W1:Y:S01]  /*0ed0*/  @UP2 LDCU.64 UR18, c[0x0][0x398] ;  /* 0x00007300ff1227ac */ /* 0x000e620008000a00 */
[----:B------:R-:W2:Y:S01]  /*0ee0*/  @UP1 LDCU.128 UR24, c[0x0][0x380] ;  /* 0x00007000ff1817ac */ /* 0x000ea20008000c00 */
[----:B------:R-:W3:Y:S01]  /*0ef0*/  @UP2 LDCU.128 UR28, c[0x0][0x380] ;  /* 0x00007000ff1c27ac */ /* 0x000ee20008000c00 */
[----:B------:R-:W-:-:S03]  /*0f00*/  @UP1 UIMAD UR12, UR6, UR10, UR16 ;  /* 0x0000000a060c12a4 */ /* 0x000fc6000f8e0210 */
[--C-:B0-----:R-:W-:Y:S01]  /*0f10*/  @P0 IMAD R15, R14, UR14, R7.reuse ;  /* 0x0000000e0e0f0c24 */ /* 0x101fe2000f8e0207 */
[----:B------:R-:W-:Y:S01]  /*0f20*/  @UP1 UIADD3 UR6, UPT, UPT, UR6, 0x2, URZ ;  /* 0x0000000206061890 */ /* 0x000fe2000fffe0ff */
[----:B-1----:R-:W-:Y:S02]  /*0f30*/  MOV R14, UR18 ;  /* 0x00000012000e7c02 */ /* 0x002fe40008000f00 */
[C-C-:B------:R-:W-:Y:S01]  /*0f40*/  @P0 IMAD R24, R15.reuse, UR15, R2.reuse ;  /* 0x0000000f0f180c24 */ /* 0x140fe2000f8e0202 */
[----:B------:R-:W-:Y:S01]  /*0f50*/  @P0 IADD3 R17, PT, PT, R15, UR14, RZ ;  /* 0x0000000e0f110c10 */ /* 0x000fe2000fffe0ff */
[----:B------:R-:W-:Y:S02]  /*0f60*/  @UP1 UIADD3 UR14, UPT, UPT, UR12, UR10, URZ ;  /* 0x0000000a0c0e1290 */ /* 0x000fe4000fffe0ff */
[----:B--2---:R-:W-:Y:S01]  /*0f70*/  @UP1 UIMAD.WIDE.U32 UR12, UR12, 0x4, UR26 ;  /* 0x000000040c0c18a5 */ /* 0x004fe2000f8e001a */
[----:B------:R-:W-:Y:S01]  /*0f80*/  @P1 IMAD R29, R14, UR6, R7 ;  /* 0x000000060e1d1c24 */ /* 0x000fe2000f8e0207 */
[----:B------:R-:W-:Y:S01]  /*0f90*/  @UP2 UIMAD UR10, UR6, UR10, UR16 ;  /* 0x0000000a060a22a4 */ /* 0x000fe2000f8e0210 */
[--C-:B------:R-:W-:Y:S01]  /*0fa0*/  @P0 IMAD R26, R17, UR15, R2.reuse ;  /* 0x0000000f111a0c24 */ /* 0x100fe2000f8e0202 */
[----:B------:R-:W-:Y:S01]  /*0fb0*/  @UP1 UIMAD.WIDE.U32 UR14, UR14, 0x4, UR26 ;  /* 0x000000040e0e18a5 */ /* 0x000fe2000f8e001a */
[----:B------:R-:W-:Y:S01]  /*0fc0*/  @P0 IMAD.WIDE R24, R24, R25, UR24 ;  /* 0x0000001818180e25 */ /* 0x000fe2000f8e0219 */
[----:B------:R-:W-:Y:S01]  /*0fd0*/  MOV R15, UR13 ;  /* 0x0000000d000f7c02 */ /* 0x000fe20008000f00 */
[----:B---3--:R-:W-:Y:S01]  /*0fe0*/  @UP2 UIMAD.WIDE.U32 UR10, UR10, 0x4, UR30 ;  /* 0x000000040a0a28a5 */ /* 0x008fe2000f8e001e */
[----:B------:R-:W-:Y:S01]  /*0ff0*/  MOV R14, UR12 ;  /* 0x0000000c000e7c02 */ /* 0x000fe20008000f00 */
[----:B------:R-:W-:Y:S01]  /*1000*/  @P1 IMAD R29, R29, UR19, R2 ;  /* 0x000000131d1d1c24 */ /* 0x000fe2000f8e0202 */
[----:B------:R-:W-:-:S02]  /*1010*/  MOV R16, UR28 ;  /* 0x0000001c00107c02 */ /* 0x000fc40008000f00 */
[----:B------:R-:W-:Y:S01]  /*1020*/  MOV R17, UR29 ;  /* 0x0000001d00117c02 */ /* 0x000fe20008000f00 */
[----:B------:R-:W-:Y:S01]  /*1030*/  @P0 IMAD.WIDE R26, R26, R27, UR24 ;  /* 0x000000181a1a0e25 */ /* 0x000fe2000f8e021b */
[----:B------:R-:W-:Y:S01]  /*1040*/  MOV R20, UR14 ;  /* 0x0000000e00147c02 */ /* 0x000fe20008000f00 */
[----:B------:R-:W2:Y:S02]  /*1050*/  @P0 LDG.E R15, desc[UR20][R14.64] ;  /* 0x000000140e0f0981 */ /* 0x000ea4000c1e1900 */
[----:B------:R-:W-:Y:S02]  /*1060*/  IMAD.U32 R21, RZ, RZ, UR15 ;  /* 0x0000000fff157e24 */ /* 0x000fe4000f8e00ff */
[----:B------:R-:W2:Y:S01]  /*1070*/  @P0 LDG.E R25, desc[UR20][R24.64] ;  /* 0x0000001418190981 */ /* 0x000ea2000c1e1900 */
[----:B------:R-:W-:Y:S01]  /*1080*/  @P1 IMAD.WIDE R28, R29, 0x4, R16 ;  /* 0x000000041d1c1825 */ /* 0x000fe200078e0210 */
[----:B------:R-:W-:Y:S02]  /*1090*/  MOV R16, UR10 ;  /* 0x0000000a00107c02 */ /* 0x000fe40008000f00 */
[----:B------:R-:W-:Y:S01]  /*10a0*/  MOV R17, UR11 ;  /* 0x0000000b00117c02 */ /* 0x000fe20008000f00 */
[----:B------:R-:W3:Y:S04]  /*10b0*/  @P0 LDG.E R20, desc[UR20][R20.64] ;  /* 0x0000001414140981 */ /* 0x000ee8000c1e1900 */
[----:B------:R-:W3:Y:S04]  /*10c0*/  @P0 LDG.E R26, desc[UR20][R26.64] ;  /* 0x000000141a1a0981 */ /* 0x000ee8000c1e1900 */
[----:B------:R-:W4:Y:S04]  /*10d0*/  @P1 LDG.E R29, desc[UR20][R28.64] ;  /* 0x000000141c1d1981 */ /* 0x000f28000c1e1900 */
[----:B------:R-:W4:Y:S01]  /*10e0*/  @P1 LDG.E R16, desc[UR20][R16.64] ;  /* 0x0000001410101981 */ /* 0x000f22000c1e1900 */
[----:B--2---:R-:W-:-:S04]  /*10f0*/  @P0 FFMA R19, R25, R15, R18 ;  /* 0x0000000f19130223 */ /* 0x004fc80000000012 */
[----:B---3--:R-:W-:-:S04]  /*1100*/  @P0 FFMA R18, R26, R20, R19 ;  /* 0x000000141a120223 */ /* 0x008fc80000000013 */
[----:B----4-:R-:W-:-:S07]  /*1110*/  @P1 FFMA R18, R29, R16, R18 ;  /* 0x000000101d121223 */ /* 0x010fce0000000012 */
.L_x_3:
[----:B------:R-:W0:Y:S01]  /*1120*/  LDCU UR6, c[0x0][0x3a0] ;  /* 0x00007400ff0677ac */ /* 0x000e220008000800 */
[----:B------:R-:W-:-:S04]  /*1130*/  UIADD3 UR5, UPT, UPT, UR5, 0x1, URZ ;  /* 0x0000000105057890 */ /* 0x000fc8000fffe0ff */
[----:B0-----:R-:W-:-:S09]  /*1140*/  UISETP.NE.AND UP1, UPT, UR5, UR6, UPT ;  /* 0x000000060500728c */ /* 0x001fd2000bf25270 */
[----:B------:R-:W-:Y:S05]  /*1150*/  BRA.U UP1, `(.L_x_5) ;  /* 0xfffffff101907547 */ /* 0x000fea000b83ffff */
[----:B------:R-:W-:Y:S05]  /*1160*/  BRA.U UP0, `(.L_x_6) ;  /* 0xfffffff100147547 */ /* 0x000fea000b83ffff */
.L_x_0:
[----:B------:R-:W0:Y:S01]  /*1170*/  LDC.64 R4, c[0x0][0x390] ;  /* 0x0000e400ff047b82 */ /* 0x000e220000000a00 */
[----:B------:R-:W1:Y:S02]  /*1180*/  LDCU UR4, c[0x0][0x3ac] ;  /* 0x00007580ff0477ac */ /* 0x000e640008000800 */
[----:B-1----:R-:W-:-:S04]  /*1190*/  IMAD R3, R3, UR4, R0 ;  /* 0x0000000403037c24 */ /* 0x002fc8000f8e0200 */
[----:B0-----:R-:W-:-:S05]  /*11a0*/  IMAD.WIDE R2, R3, 0x4, R4 ;  /* 0x0000000403027825 */ /* 0x001fca00078e0204 */
[----:B------:R-:W-:Y:S01]  /*11b0*/  STG.E desc[UR20][R2.64], R18 ;  /* 0x0000001202007986 */ /* 0x000fe2000c101914 */
[----:B------:R-:W-:Y:S05]  /*11c0*/  EXIT ;  /* 0x000000000000794d */ /* 0x000fea0003800000 */
.L_x_7:
[----:B------:R-:W-:-:S00]  /*11d0*/  BRA `(.L_x_7) ;  /* 0xfffffffc00fc7947 */ /* 0x000fc0000383ffff */
[----:B------:R-:W-:-:S00]  /*11e0*/  NOP ;  /* 0x0000000000007918 */ /* 0x000fc00000000000 */
        /* <DEDUP_REMOVED lines=9> */
.L_x_8:


//--------------------- .nv.shared.reserved.0     --------------------------
	.section	.nv.shared.reserved.0,"aw",@nobits
	.weak		__nv_reservedSMEM_offset_0_alias
	.size		__nv_reservedSMEM_offset_0_alias, 0, 64
	.other		__nv_reservedSMEM_offset_0_alias,@"STO_CUDA_RESERVED_SHARED STV_DEFAULT"
__nv_reservedSMEM_offset_0_alias:
	.zero		0
	.zero		64


//--------------------- .nv.constant0._Z10cudaConv2DPfS_S_iiiiii --------------------------
	.section	.nv.constant0._Z10cudaConv2DPfS_S_iiiiii,"a",@progbits
	.sectionflags	@""
	.align	4
.nv.constant0._Z10cudaConv2DPfS_S_iiiiii:
	.zero		944


//--------------------- SYMBOLS --------------------------

	.type		.nv.reservedSmem.offset0,@object
	.size		.nv.reservedSmem.offset0,0x4
